//
// Generated by NVIDIA NVVM Compiler
//
// Compiler Build ID: CL-36424714
// Cuda compilation tools, release 13.0, V13.0.88
// Based on NVVM 20.0.0
//

.version 9.0
.target sm_100
.address_size 64

	// .globl	_Z20k_vector_x_constantePiS_ii

.visible .entry _Z20k_vector_x_constantePiS_ii(
	.param .u64 .ptr .align 1 _Z20k_vector_x_constantePiS_ii_param_0,
	.param .u64 .ptr .align 1 _Z20k_vector_x_constantePiS_ii_param_1,
	.param .u32 _Z20k_vector_x_constantePiS_ii_param_2,
	.param .u32 _Z20k_vector_x_constantePiS_ii_param_3
)
{
	.reg .pred 	%p<2>;
	.reg .b32 	%r<9>;
	.reg .b64 	%rd<8>;

	ld.param.u64 	%rd1, [_Z20k_vector_x_constantePiS_ii_param_0];
	ld.param.u64 	%rd2, [_Z20k_vector_x_constantePiS_ii_param_1];
	ld.param.u32 	%r3, [_Z20k_vector_x_constantePiS_ii_param_2];
	ld.param.u32 	%r2, [_Z20k_vector_x_constantePiS_ii_param_3];
	mov.u32 	%r4, %ctaid.x;
	mov.u32 	%r5, %ntid.x;
	mov.u32 	%r6, %tid.x;
	mad.lo.s32 	%r1, %r4, %r5, %r6;
	setp.ge.s32 	%p1, %r1, %r3;
	@%p1 bra 	$L__BB0_2;
	cvta.to.global.u64 	%rd3, %rd1;
	cvta.to.global.u64 	%rd4, %rd2;
	mul.wide.s32 	%rd5, %r1, 4;
	add.s64 	%rd6, %rd3, %rd5;
	ld.global.u32 	%r7, [%rd6];
	mul.lo.s32 	%r8, %r7, %r2;
	add.s64 	%rd7, %rd4, %rd5;
	st.global.u32 	[%rd7], %r8;
$L__BB0_2:
	ret;

}


// ===== COMPILED SASS (sm_100) =====

	.target	sm_100

	.elftype	@"ET_EXEC"


//--------------------- .note.nv.tkinfo           --------------------------
	.section	.note.nv.tkinfo,"",@"SHT_NOTE"
	.sectionflags	@"SHF_NOTE_NV_TKINFO"
	.tkinfo
        /*0018*/ 	.word	0x00000002
        /*0030*/ 	.string	""
        /*0030*/ 	.string	"ptxas"
        /*0030*/ 	.string	"Cuda compilation tools, release 13.0, V13.0.88"
        /*0030*/ 	.string	"Build cuda_13.0.r13.0/compiler.36424714_0"
        /*0030*/ 	.string	"-arch sm_100 -m 64 "



//--------------------- .note.nv.cuinfo           --------------------------
	.section	.note.nv.cuinfo,"",@"SHT_NOTE"
	.sectionflags	@"SHF_NOTE_NV_CUINFO"
        /*0018*/ 	.short	0x0002
        /*001a*/ 	.short	0x0064
        /*001c*/ 	.short	0x0082
	.zero		2


//--------------------- .nv.info                  --------------------------
	.section	.nv.info,"",@"SHT_CUDA_INFO"
	.align	4


	//----- nvinfo : EIATTR_REGCOUNT
	.align		4
        /*0000*/ 	.byte	0x04, 0x2f
        /*0002*/ 	.short	(.L_1 - .L_0)
	.align		4
.L_0:
        /*0004*/ 	.word	index@(_Z20k_vector_x_constantePiS_ii)
        /*0008*/ 	.word	0x0000000a


	//----- nvinfo : EIATTR_FRAME_SIZE
	.align		4
.L_1:
        /*000c*/ 	.byte	0x04, 0x11
        /*000e*/ 	.short	(.L_3 - .L_2)
	.align		4
.L_2:
        /*0010*/ 	.word	index@(_Z20k_vector_x_constantePiS_ii)
        /*0014*/ 	.word	0x00000000


	//----- nvinfo : EIATTR_MIN_STACK_SIZE
	.align		4
.L_3:
        /*0018*/ 	.byte	0x04, 0x12
        /*001a*/ 	.short	(.L_5 - .L_4)
	.align		4
.L_4:
        /*001c*/ 	.word	index@(_Z20k_vector_x_constantePiS_ii)
        /*0020*/ 	.word	0x00000000
.L_5:


//--------------------- .nv.compat                --------------------------
	.section	.nv.compat,"",@"SHT_CUDA_COMPAT_INFO"
	.align	4
        /*0000*/ 	.byte	0x02, 0x09, 0x00, 0x00, 0x02, 0x02, 0x01, 0x00, 0x02, 0x05, 0x05, 0x00, 0x03, 0x07, 0x01, 0x01
        /*0010*/ 	.byte	0x02, 0x03, 0x00, 0x00, 0x02, 0x06, 0x01, 0x00, 0x04, 0x0b, 0x08, 0x00, 0x09, 0x00, 0x00, 0x00
        /*0020*/ 	.byte	0x00, 0x00, 0x00, 0x00


//--------------------- .nv.info._Z20k_vector_x_constantePiS_ii --------------------------
	.section	.nv.info._Z20k_vector_x_constantePiS_ii,"",@"SHT_CUDA_INFO"
	.sectionflags	@""
	.align	4


	//----- nvinfo : EIATTR_CUDA_API_VERSION
	.align		4
        /*0000*/ 	.byte	0x04, 0x37
        /*0002*/ 	.short	(.L_7 - .L_6)
.L_6:
        /*0004*/ 	.word	0x00000082


	//----- nvinfo : EIATTR_KPARAM_INFO
	.align		4
.L_7:
        /*0008*/ 	.byte	0x04, 0x17
        /*000a*/ 	.short	(.L_9 - .L_8)
.L_8:
        /*000c*/ 	.word	0x00000000
        /*0010*/ 	.short	0x0003
        /*0012*/ 	.short	0x0014
        /*0014*/ 	.byte	0x00, 0xf0, 0x11, 0x00


	//----- nvinfo : EIATTR_KPARAM_INFO
	.align		4
.L_9:
        /*0018*/ 	.byte	0x04, 0x17
        /*001a*/ 	.short	(.L_11 - .L_10)
.L_10:
        /*001c*/ 	.word	0x00000000
        /*0020*/ 	.short	0x0002
        /*0022*/ 	.short	0x0010
        /*0024*/ 	.byte	0x00, 0xf0, 0x11, 0x00


	//----- nvinfo : EIATTR_KPARAM_INFO
	.align		4
.L_11:
        /*0028*/ 	.byte	0x04, 0x17
        /*002a*/ 	.short	(.L_13 - .L_12)
.L_12:
        /*002c*/ 	.word	0x00000000
        /*0030*/ 	.short	0x0001
        /*0032*/ 	.short	0x0008
        /*0034*/ 	.byte	0x00, 0xf5, 0x21, 0x00


	//----- nvinfo : EIATTR_KPARAM_INFO
	.align		4
.L_13:
        /*0038*/ 	.byte	0x04, 0x17
        /*003a*/ 	.short	(.L_15 - .L_14)
.L_14:
        /*003c*/ 	.word	0x00000000
        /*0040*/ 	.short	0x0000
        /*0042*/ 	.short	0x0000
        /*0044*/ 	.byte	0x00, 0xf5, 0x21, 0x00


	//----- nvinfo : EIATTR_SPARSE_MMA_MASK
	.align		4
.L_15:
        /*0048*/ 	.byte	0x03, 0x50
        /*004a*/ 	.short	0x0000


	//----- nvinfo : EIATTR_MAXREG_COUNT
	.align		4
        /*004c*/ 	.byte	0x03, 0x1b
        /*004e*/ 	.short	0x00ff


	//----- nvinfo : EIATTR_MERCURY_ISA_VERSION
	.align		4
        /*0050*/ 	.byte	0x03, 0x5f
        /*0052*/ 	.short	0x0101


	//----- nvinfo : EIATTR_VRC_CTA_INIT_COUNT
	.align		4
        /*0054*/ 	.byte	0x02, 0x4a
	.zero		1
	.zero		1


	//----- nvinfo : EIATTR_EXIT_INSTR_OFFSETS
	.align		4
        /*0058*/ 	.byte	0x04, 0x1c
        /*005a*/ 	.short	(.L_17 - .L_16)


	//   ....[0]....
.L_16:
        /*005c*/ 	.word	0x00000070


	//   ....[1]....
        /*0060*/ 	.word	0x00000110


	//----- nvinfo : EIATTR_CBANK_PARAM_SIZE
	.align		4
.L_17:
        /*0064*/ 	.byte	0x03, 0x19
        /*0066*/ 	.short	0x0018


	//----- nvinfo : EIATTR_PARAM_CBANK
	.align		4
        /*0068*/ 	.byte	0x04, 0x0a
        /*006a*/ 	.short	(.L_19 - .L_18)
	.align		4
.L_18:
        /*006c*/ 	.word	index@(.nv.constant0._Z20k_vector_x_constantePiS_ii)
        /*0070*/ 	.short	0x0380
        /*0072*/ 	.short	0x0018


	//----- nvinfo : EIATTR_SW_WAR
	.align		4
.L_19:
        /*0074*/ 	.byte	0x04, 0x36
        /*0076*/ 	.short	(.L_21 - .L_20)
.L_20:
        /*0078*/ 	.word	0x00000008
.L_21:


//--------------------- .nv.callgraph             --------------------------
	.section	.nv.callgraph,"",@"SHT_CUDA_CALLGRAPH"
	.align	4
	.sectionentsize	8
	.align		4
        /*0000*/ 	.word	0x00000000
	.align		4
        /*0004*/ 	.word	0xffffffff
	.align		4
        /*0008*/ 	.word	0x00000000
	.align		4
        /*000c*/ 	.word	0xfffffffe
	.align		4
        /*0010*/ 	.word	0x00000000
	.align		4
        /*0014*/ 	.word	0xfffffffd
	.align		4
        /*0018*/ 	.word	0x00000000
	.align		4
        /*001c*/ 	.word	0xfffffffc


//--------------------- .text._Z20k_vector_x_constantePiS_ii --------------------------
	.section	.text._Z20k_vector_x_constantePiS_ii,"ax",@progbits
	.align	128
        .global         _Z20k_vector_x_constantePiS_ii
        .type           _Z20k_vector_x_constantePiS_ii,@function
        .size           _Z20k_vector_x_constantePiS_ii,(.L_x_1 - _Z20k_vector_x_constantePiS_ii)
        .other          _Z20k_vector_x_constantePiS_ii,@"STO_CUDA_ENTRY STV_DEFAULT"
_Z20k_vector_x_constantePiS_ii:
.text._Z20k_vector_x_constantePiS_ii:
[----:B------:R-:W-:Y:S01]  /*0000*/  LDC R1, c[0x0][0x37c] ;  /* 0x0000df00ff017b82 */ /* 0x000fe20000000800 */
[----:B------:R-:W0:Y:S07]  /*0010*/  S2R R0, SR_TID.X ;  /* 0x0000000000007919 */ /* 0x000e2e0000002100 */
[----:B------:R-:W0:Y:S01]  /*0020*/  S2UR UR4, SR_CTAID.X ;  /* 0x00000000000479c3 */ /* 0x000e220000002500 */
[----:B------:R-:W1:Y:S07]  /*0030*/  LDCU UR5, c[0x0][0x390] ;  /* 0x00007200ff0577ac */ /* 0x000e6e0008000800 */
[----:B------:R-:W0:Y:S02]  /*0040*/  LDC R7, c[0x0][0x360] ;  /* 0x0000d800ff077b82 */ /* 0x000e240000000800 */
[----:B0-----:R-:W-:-:S05]  /*0050*/  IMAD R7, R7, UR4, R0 ;  /* 0x0000000407077c24 */ /* 0x001fca000f8e0200 */
[----:B-1----:R-:W-:-:S13]  /*0060*/  ISETP.GE.AND P0, PT, R7, UR5, PT ;  /* 0x0000000507007c0c */ /* 0x002fda000bf06270 */
[----:B------:R-:W-:Y:S05]  /*0070*/  @P0 EXIT ;  /* 0x000000000000094d */ /* 0x000fea0003800000 */
[----:B------:R-:W0:Y:S01]  /*0080*/  LDC.64 R2, c[0x0][0x380] ;  /* 0x0000e000ff027b82 */ /* 0x000e220000000a00 */
[----:B------:R-:W1:Y:S01]  /*0090*/  LDCU.64 UR4, c[0x0][0x358] ;  /* 0x00006b00ff0477ac */ /* 0x000e620008000a00 */
[----:B------:R-:W2:Y:S06]  /*00a0*/  LDCU UR6, c[0x0][0x394] ;  /* 0x00007280ff0677ac */ /* 0x000eac0008000800 */
[----:B------:R-:W3:Y:S01]  /*00b0*/  LDC.64 R4, c[0x0][0x388] ;  /* 0x0000e200ff047b82 */ /* 0x000ee20000000a00 */
[----:B0-----:R-:W-:-:S06]  /*00c0*/  IMAD.WIDE R2, R7, 0x4, R2 ;  /* 0x0000000407027825 */ /* 0x001fcc00078e0202 */
[----:B-1----:R-:W2:Y:S01]  /*00d0*/  LDG.E R2, desc[UR4][R2.64] ;  /* 0x0000000402027981 */ /* 0x002ea2000c1e1900 */
[----:B---3--:R-:W-:-:S04]  /*00e0*/  IMAD.WIDE R4, R7, 0x4, R4 ;  /* 0x0000000407047825 */ /* 0x008fc800078e0204 */
[----:B--2---:R-:W-:-:S05]  /*00f0*/  IMAD R7, R2, UR6, RZ ;  /* 0x0000000602077c24 */ /* 0x004fca000f8e02ff */
[----:B------:R-:W-:Y:S01]  /*0100*/  STG.E desc[UR4][R4.64], R7 ;  /* 0x0000000704007986 */ /* 0x000fe2000c101904 */
[----:B------:R-:W-:Y:S05]  /*0110*/  EXIT ;  /* 0x000000000000794d */ /* 0x000fea0003800000 */
.L_x_0:
[----:B------:R-:W-:-:S00]  /*0120*/  BRA `(.L_x_0) ;  /* 0xfffffffc00fc7947 */ /* 0x000fc0000383ffff */
[----:B------:R-:W-:-:S00]  /*0130*/  NOP ;  /* 0x0000000000007918 */ /* 0x000fc00000000000 */
        /* <DEDUP_REMOVED lines=12> */
.L_x_1:


//--------------------- .nv.shared.reserved.0     --------------------------
	.section	.nv.shared.reserved.0,"aw",@nobits
	.weak		__nv_reservedSMEM_offset_0_alias
	.size		__nv_reservedSMEM_offset_0_alias, 0, 64
	.other		__nv_reservedSMEM_offset_0_alias,@"STO_CUDA_RESERVED_SHARED STV_DEFAULT"
__nv_reservedSMEM_offset_0_alias:
	.zero		0
	.zero		64


//--------------------- .nv.constant0._Z20k_vector_x_constantePiS_ii --------------------------
	.section	.nv.constant0._Z20k_vector_x_constantePiS_ii,"a",@progbits
	.sectionflags	@""
	.align	4
.nv.constant0._Z20k_vector_x_constantePiS_ii:
	.zero		920


//--------------------- SYMBOLS --------------------------

	.type		.nv.reservedSmem.offset0,@object
	.size		.nv.reservedSmem.offset0,0x4
